	.headerflags	@"EF_CUDA_TEXMODE_UNIFIED EF_CUDA_64BIT_ADDRESS EF_CUDA_ACCELERATORS EF_CUDA_SM90 EF_CUDA_VIRTUAL_SM(EF_CUDA_SM90)"
	.elftype	@"ET_EXEC"


//--------------------- .nv.info                  --------------------------
	.section	.nv.info,"",@"SHT_CUDA_INFO"
	.align	4


	//----- nvinfo : EIATTR_REGCOUNT
	.align		4
        /*0000*/ 	.byte	0x04, 0x2f
        /*0002*/ 	.short	(.L_3 - .L_2)
	.align		4
.L_2:
        /*0004*/ 	.word	index@(triton_poi_fused_add_6)
        /*0008*/ 	.word	0x0000001c


	//----- nvinfo : EIATTR_MIN_STACK_SIZE
	.align		4
.L_3:
        /*000c*/ 	.byte	0x04, 0x12
        /*000e*/ 	.short	(.L_5 - .L_4)
	.align		4
.L_4:
        /*0010*/ 	.word	index@(triton_poi_fused_add_6)
        /*0014*/ 	.word	0x00000000


	//----- nvinfo : EIATTR_FRAME_SIZE
	.align		4
.L_5:
        /*0018*/ 	.byte	0x04, 0x11
        /*001a*/ 	.short	(.L_7 - .L_6)
	.align		4
.L_6:
        /*001c*/ 	.word	index@(triton_poi_fused_add_6)
        /*0020*/ 	.word	0x00000000


	//----- nvinfo : EIATTR_MIN_STACK_SIZE
	.align		4
.L_7:
        /*0024*/ 	.byte	0x04, 0x12
        /*0026*/ 	.short	(.L_9 - .L_8)
	.align		4
.L_8:
        /*0028*/ 	.word	index@(triton_poi_fused_add_6)
        /*002c*/ 	.word	0x00000000
.L_9:


//--------------------- .nv.info.triton_poi_fused_add_6 --------------------------
	.section	.nv.info.triton_poi_fused_add_6,"",@"SHT_CUDA_INFO"
	.sectionflags	@""
	.align	4


	//----- nvinfo : EIATTR_CUDA_API_VERSION
	.align		4
        /*0000*/ 	.byte	0x04, 0x37
        /*0002*/ 	.short	(.L_11 - .L_10)
.L_10:
        /*0004*/ 	.word	0x0000007c


	//----- nvinfo : EIATTR_KPARAM_INFO
	.align		4
.L_11:
        /*0008*/ 	.byte	0x04, 0x17
        /*000a*/ 	.short	(.L_13 - .L_12)
.L_12:
        /*000c*/ 	.word	0x00000000
        /*0010*/ 	.short	0x0008
        /*0012*/ 	.short	0x003c
        /*0014*/ 	.byte	0x00, 0xf0, 0x11, 0x00


	//----- nvinfo : EIATTR_KPARAM_INFO
	.align		4
.L_13:
        /*0018*/ 	.byte	0x04, 0x17
        /*001a*/ 	.short	(.L_15 - .L_14)
.L_14:
        /*001c*/ 	.word	0x00000000
        /*0020*/ 	.short	0x0007
        /*0022*/ 	.short	0x0038
        /*0024*/ 	.byte	0x00, 0xf0, 0x11, 0x00


	//----- nvinfo : EIATTR_KPARAM_INFO
	.align		4
.L_15:
        /*0028*/ 	.byte	0x04, 0x17
        /*002a*/ 	.short	(.L_17 - .L_16)
.L_16:
        /*002c*/ 	.word	0x00000000
        /*0030*/ 	.short	0x0006
        /*0032*/ 	.short	0x0030
        /*0034*/ 	.byte	0x00, 0xf4, 0x21, 0x00


	//----- nvinfo : EIATTR_KPARAM_INFO
	.align		4
.L_17:
        /*0038*/ 	.byte	0x04, 0x17
        /*003a*/ 	.short	(.L_19 - .L_18)
.L_18:
        /*003c*/ 	.word	0x00000000
        /*0040*/ 	.short	0x0005
        /*0042*/ 	.short	0x0028
        /*0044*/ 	.byte	0x00, 0xf4, 0x21, 0x00


	//----- nvinfo : EIATTR_KPARAM_INFO
	.align		4
.L_19:
        /*0048*/ 	.byte	0x04, 0x17
        /*004a*/ 	.short	(.L_21 - .L_20)
.L_20:
        /*004c*/ 	.word	0x00000000
        /*0050*/ 	.short	0x0004
        /*0052*/ 	.short	0x0020
        /*0054*/ 	.byte	0x00, 0xf4, 0x21, 0x00


	//----- nvinfo : EIATTR_KPARAM_INFO
	.align		4
.L_21:
        /*0058*/ 	.byte	0x04, 0x17
        /*005a*/ 	.short	(.L_23 - .L_22)
.L_22:
        /*005c*/ 	.word	0x00000000
        /*0060*/ 	.short	0x0003
        /*0062*/ 	.short	0x0018
        /*0064*/ 	.byte	0x00, 0xf4, 0x21, 0x00


	//----- nvinfo : EIATTR_KPARAM_INFO
	.align		4
.L_23:
        /*0068*/ 	.byte	0x04, 0x17
        /*006a*/ 	.short	(.L_25 - .L_24)
.L_24:
        /*006c*/ 	.word	0x00000000
        /*0070*/ 	.short	0x0002
        /*0072*/ 	.short	0x0010
        /*0074*/ 	.byte	0x00, 0xf4, 0x21, 0x00


	//----- nvinfo : EIATTR_KPARAM_INFO
	.align		4
.L_25:
        /*0078*/ 	.byte	0x04, 0x17
        /*007a*/ 	.short	(.L_27 - .L_26)
.L_26:
        /*007c*/ 	.word	0x00000000
        /*0080*/ 	.short	0x0001
        /*0082*/ 	.short	0x0008
        /*0084*/ 	.byte	0x00, 0xf4, 0x21, 0x00


	//----- nvinfo : EIATTR_KPARAM_INFO
	.align		4
.L_27:
        /*0088*/ 	.byte	0x04, 0x17
        /*008a*/ 	.short	(.L_29 - .L_28)
.L_28:
        /*008c*/ 	.word	0x00000000
        /*0090*/ 	.short	0x0000
        /*0092*/ 	.short	0x0000
        /*0094*/ 	.byte	0x00, 0xf4, 0x21, 0x00


	//----- nvinfo : EIATTR_SPARSE_MMA_MASK
	.align		4
.L_29:
        /*0098*/ 	.byte	0x03, 0x50
        /*009a*/ 	.short	0x0000


	//----- nvinfo : EIATTR_MAXREG_COUNT
	.align		4
        /*009c*/ 	.byte	0x03, 0x1b
        /*009e*/ 	.short	0x00ff


	//----- nvinfo : EIATTR_EXIT_INSTR_OFFSETS
	.align		4
        /*00a0*/ 	.byte	0x04, 0x1c
        /*00a2*/ 	.short	(.L_31 - .L_30)


	//   ....[0]....
.L_30:
        /*00a4*/ 	.word	0x00000690


	//   ....[1]....
        /*00a8*/ 	.word	0x000006f0


	//----- nvinfo : EIATTR_REQNTID
	.align		4
.L_31:
        /*00ac*/ 	.byte	0x04, 0x10
        /*00ae*/ 	.short	(.L_33 - .L_32)
.L_32:
        /*00b0*/ 	.word	0x00000080
        /*00b4*/ 	.word	0x00000001
        /*00b8*/ 	.word	0x00000001


	//----- nvinfo : EIATTR_CBANK_PARAM_SIZE
	.align		4
.L_33:
        /*00bc*/ 	.byte	0x03, 0x19
        /*00be*/ 	.short	0x0040


	//----- nvinfo : EIATTR_PARAM_CBANK
	.align		4
        /*00c0*/ 	.byte	0x04, 0x0a
        /*00c2*/ 	.short	(.L_35 - .L_34)
	.align		4
.L_34:
        /*00c4*/ 	.word	index@(.nv.constant0.triton_poi_fused_add_6)
        /*00c8*/ 	.short	0x0210
        /*00ca*/ 	.short	0x0040


	//----- nvinfo : EIATTR_SW_WAR
	.align		4
.L_35:
        /*00cc*/ 	.byte	0x04, 0x36
        /*00ce*/ 	.short	(.L_37 - .L_36)
.L_36:
        /*00d0*/ 	.word	0x00000008
.L_37:


//--------------------- .nv.callgraph             --------------------------
	.section	.nv.callgraph,"",@"SHT_CUDA_CALLGRAPH"
	.align	4
	.sectionentsize	8
	.align		4
        /*0000*/ 	.word	0x00000000
	.align		4
        /*0004*/ 	.word	0xffffffff
	.align		4
        /*0008*/ 	.word	0x00000000
	.align		4
        /*000c*/ 	.word	0xfffffffe
	.align		4
        /*0010*/ 	.word	0x00000000
	.align		4
        /*0014*/ 	.word	0xfffffffd
	.align		4
        /*0018*/ 	.word	0x00000000
	.align		4
        /*001c*/ 	.word	0xfffffffc


//--------------------- .nv.constant4             --------------------------
	.section	.nv.constant4,"a",@progbits
	.align	8
	.align		8
.nv.constant4:
        /*0000*/ 	.dword	_$_str
	.align		8
        /*0008*/ 	.dword	_$_str_$_2


//--------------------- .text.triton_poi_fused_add_6 --------------------------
	.section	.text.triton_poi_fused_add_6,"ax",@progbits
	.sectionflags	@"SHF_BARRIERS=1"
	.align	128
        .global         triton_poi_fused_add_6
        .type           triton_poi_fused_add_6,@function
        .size           triton_poi_fused_add_6,(.L_x_1 - triton_poi_fused_add_6)
        .other          triton_poi_fused_add_6,@"STO_CUDA_ENTRY STV_DEFAULT"
triton_poi_fused_add_6:
.text.triton_poi_fused_add_6:
[----:B------:R-:W0:Y:S08]  /*0000*/  LDC R1, c[0x0][0x28] ;  /* 0x00000a00ff017b82 */ /* 0x000e300000000800 */
[----:B------:R-:W1:Y:S01]  /*0010*/  LDC.64 R2, c[0x0][0x220] ;  /* 0x00008800ff027b82 */ /* 0x000e620000000a00 */
[----:B------:R-:W2:Y:S01]  /*0020*/  S2R R12, SR_TID.X ;  /* 0x00000000000c7919 */ /* 0x000ea20000002100 */
[----:B------:R-:W-:Y:S01]  /*0030*/  ULDC.64 UR6, c[0x0][0x208] ;  /* 0x0000820000067ab9 */ /* 0x000fe20000000a00 */
[----:B------:R-:W3:Y:S05]  /*0040*/  S2R R16, SR_CTAID.Y ;  /* 0x0000000000107919 */ /* 0x000eea0000002600 */
[----:B------:R-:W4:Y:S08]  /*0050*/  S2UR UR4, SR_CTAID.X ;  /* 0x00000000000479c3 */ /* 0x000f300000002500 */
[----:B------:R-:W5:Y:S01]  /*0060*/  LDC.64 R20, c[0x0][0x210] ;  /* 0x00008400ff147b82 */ /* 0x000f620000000a00 */
[----:B-1----:R1:W5:Y:S07]  /*0070*/  LDG.E R9, desc[UR6][R2.64] ;  /* 0x0000000602097981 */ /* 0x00236e000c1e1900 */
[----:B------:R-:W5:Y:S01]  /*0080*/  LDC.64 R18, c[0x0][0x218] ;  /* 0x00008600ff127b82 */ /* 0x000f620000000a00 */
[----:B----4-:R-:W-:Y:S01]  /*0090*/  USHF.L.U32 UR4, UR4, 0x2, URZ ;  /* 0x0000000204047899 */ /* 0x010fe2000800063f */
[----:B--2---:R-:W-:-:S06]  /*00a0*/  SHF.R.U32.HI R11, RZ, 0x1, R12 ;  /* 0x00000001ff0b7819 */ /* 0x004fcc000001160c */
[----:B------:R-:W2:Y:S01]  /*00b0*/  LDC.64 R4, c[0x0][0x228] ;  /* 0x00008a00ff047b82 */ /* 0x000ea20000000a00 */
[C---:B------:R-:W-:Y:S02]  /*00c0*/  LOP3.LUT R8, R12.reuse, 0x40, RZ, 0xc0, !PT ;  /* 0x000000400c087812 */ /* 0x040fe400078ec0ff */
[----:B------:R-:W-:Y:S01]  /*00d0*/  LOP3.LUT R23, R12, 0x20, RZ, 0xc0, !PT ;  /* 0x000000200c177812 */ /* 0x000fe200078ec0ff */
[----:B---3--:R-:W-:Y:S01]  /*00e0*/  IMAD.SHL.U32 R16, R16, 0x40, RZ ;  /* 0x0000004010107824 */ /* 0x008fe200078e00ff */
[----:B------:R-:W-:Y:S02]  /*00f0*/  LOP3.LUT R10, R12, 0x1, RZ, 0xc0, !PT ;  /* 0x000000010c0a7812 */ /* 0x000fe400078ec0ff */
[----:B------:R-:W-:Y:S01]  /*0100*/  SGXT.U32 R11, R11, 0x4 ;  /* 0x000000040b0b781a */ /* 0x000fe20000000000 */
[----:B------:R-:W3:Y:S01]  /*0110*/  LDC.64 R6, c[0x0][0x230] ;  /* 0x00008c00ff067b82 */ /* 0x000ee20000000a00 */
[----:B------:R-:W-:Y:S02]  /*0120*/  SHF.R.U32.HI R8, RZ, 0x1, R8 ;  /* 0x00000001ff087819 */ /* 0x000fe40000011608 */
[----:B------:R-:W-:-:S02]  /*0130*/  SHF.R.U32.HI R14, RZ, 0x1, R23 ;  /* 0x00000001ff0e7819 */ /* 0x000fc40000011617 */
[----:B------:R-:W-:Y:S02]  /*0140*/  LEA R0, R10, UR4, 0x1 ;  /* 0x000000040a007c11 */ /* 0x000fe4000f8e08ff */
[----:B-1----:R-:W-:Y:S01]  /*0150*/  LOP3.LUT R3, R8, R14, R11, 0xfe, !PT ;  /* 0x0000000e08037212 */ /* 0x002fe200078efe0b */
[----:B0----5:R0:W4:Y:S01]  /*0160*/  LDG.E R13, desc[UR6][R18.64] ;  /* 0x00000006120d7981 */ /* 0x021122000c1e1900 */
[----:B------:R-:W-:Y:S02]  /*0170*/  ISETP.GE.AND P0, PT, R0, 0x10, PT ;  /* 0x000000100000780c */ /* 0x000fe40003f06270 */
[----:B------:R-:W-:-:S04]  /*0180*/  LOP3.LUT R3, R3, R16, RZ, 0xfc, !PT ;  /* 0x0000001003037212 */ /* 0x000fc800078efcff */
[C---:B------:R-:W-:Y:S01]  /*0190*/  ISETP.LT.AND P0, PT, R3.reuse, 0x40, !P0 ;  /* 0x000000400300780c */ /* 0x040fe20004701270 */
[----:B------:R-:W-:Y:S01]  /*01a0*/  IMAD R0, R3, 0x10, R0 ;  /* 0x0000001003007824 */ /* 0x000fe200078e0200 */
[----:B------:R-:W-:Y:S01]  /*01b0*/  CS2R R2, SRZ ;  /* 0x0000000000027805 */ /* 0x000fe2000001ff00 */
[----:B--2---:R1:W2:Y:S02]  /*01c0*/  LDG.E R22, desc[UR6][R4.64] ;  /* 0x0000000604167981 */ /* 0x0042a4000c1e1900 */
[----:B------:R-:W-:Y:S02]  /*01d0*/  IMAD.WIDE R20, R0, 0x4, R20 ;  /* 0x0000000400147825 */ /* 0x000fe400078e0214 */
[----:B---3--:R-:W2:Y:S06]  /*01e0*/  LDG.E R7, desc[UR6][R6.64] ;  /* 0x0000000606077981 */ /* 0x008eac000c1e1900 */
[----:B------:R-:W4:Y:S01]  /*01f0*/  @P0 LDG.E.EL.64 R2, desc[UR6][R20.64] ;  /* 0x0000000614020981 */ /* 0x000f22000c2e1b00 */
[----:B------:R-:W-:Y:S01]  /*0200*/  IMAD.SHL.U32 R15, R12, 0x2, RZ ;  /* 0x000000020c0f7824 */ /* 0x000fe200078e00ff */
[----:B------:R-:W-:-:S04]  /*0210*/  LOP3.LUT R23, R23, 0x40, R12, 0xf8, !PT ;  /* 0x0000004017177812 */ /* 0x000fc800078ef80c */
[----:B------:R-:W-:Y:S02]  /*0220*/  LOP3.LUT R24, R16, 0x3e, R15, 0xf8, !PT ;  /* 0x0000003e10187812 */ /* 0x000fe400078ef80f */
[----:B------:R-:W3:Y:S02]  /*0230*/  LDC.64 R16, c[0x0][0x238] ;  /* 0x00008e00ff107b82 */ /* 0x000ee40000000a00 */
[----:B------:R-:W-:Y:S02]  /*0240*/  SHF.R.S32.HI R25, RZ, 0x1f, R24 ;  /* 0x0000001fff197819 */ /* 0x000fe40000011418 */
[----:B------:R-:W-:Y:S02]  /*0250*/  SHF.R.U32.HI R23, RZ, 0x5, R23 ;  /* 0x00000005ff177819 */ /* 0x000fe40000011617 */
[----:B------:R-:W-:-:S03]  /*0260*/  LEA.HI R25, R25, R24, RZ, 0x4 ;  /* 0x0000001819197211 */ /* 0x000fc600078f20ff */
[----:B0-----:R-:W-:Y:S01]  /*0270*/  VIADD R18, R23, UR4 ;  /* 0x0000000417127c36 */ /* 0x001fe20008000000 */
[C---:B------:R-:W-:Y:S01]  /*0280*/  LOP3.LUT R19, R25.reuse, 0xfffffff0, RZ, 0xc0, !PT ;  /* 0xfffffff019137812 */ /* 0x040fe200078ec0ff */
[----:B------:R-:W-:-:S03]  /*0290*/  IMAD.SHL.U32 R25, R25, 0x10, RZ ;  /* 0x0000001019197824 */ /* 0x000fc600078e00ff */
[----:B------:R-:W-:Y:S01]  /*02a0*/  ISETP.GE.AND P1, PT, R18, 0x10, PT ;  /* 0x000000101200780c */ /* 0x000fe20003f26270 */
[C---:B------:R-:W-:Y:S01]  /*02b0*/  IMAD.IADD R19, R24.reuse, 0x1, -R19 ;  /* 0x0000000118137824 */ /* 0x040fe200078e0a13 */
[----:B-1----:R-:W-:Y:S02]  /*02c0*/  LOP3.LUT R4, R25, 0xffffff00, RZ, 0xc0, !PT ;  /* 0xffffff0019047812 */ /* 0x002fe400078ec0ff */
[----:B------:R-:W-:Y:S01]  /*02d0*/  ISETP.LT.AND P1, PT, R24, 0x40, !P1 ;  /* 0x000000401800780c */ /* 0x000fe20004f21270 */
[----:B------:R-:W-:-:S04]  /*02e0*/  IMAD R19, R18, 0x10, R19 ;  /* 0x0000001012137824 */ /* 0x000fc800078e0213 */
[----:B------:R-:W-:Y:S01]  /*02f0*/  IMAD.IADD R19, R19, 0x1, R4 ;  /* 0x0000000113137824 */ /* 0x000fe200078e0204 */
[----:B------:R-:W-:-:S03]  /*0300*/  CS2R R4, SRZ ;  /* 0x0000000000047805 */ /* 0x000fc6000001ff00 */
[----:B---3--:R-:W-:-:S05]  /*0310*/  IMAD.WIDE R16, R19, 0x4, R16 ;  /* 0x0000000413107825 */ /* 0x008fca00078e0210 */
[----:B------:R0:W3:Y:S01]  /*0320*/  @P1 LDG.E.EL.64 R4, desc[UR6][R16.64] ;  /* 0x0000000610041981 */ /* 0x0000e2000c2e1b00 */
[----:B------:R-:W1:Y:S01]  /*0330*/  S2UR UR5, SR_CgaCtaId ;  /* 0x00000000000579c3 */ /* 0x000e620000008800 */
[----:B0-----:R-:W-:Y:S01]  /*0340*/  IMAD.MOV.U32 R16, RZ, RZ, 0x3e800000 ;  /* 0x3e800000ff107424 */ /* 0x001fe200078e00ff */
[----:B------:R-:W-:Y:S01]  /*0350*/  UMOV UR4, 0x400 ;  /* 0x0000040000047882 */ /* 0x000fe20000000000 */
[----:B------:R-:W-:-:S05]  /*0360*/  IMAD.SHL.U32 R18, R10, 0x80, RZ ;  /* 0x000000800a127824 */ /* 0x000fca00078e00ff */
[----:B------:R-:W-:Y:S01]  /*0370*/  LOP3.LUT R11, R14, R18, R11, 0xfe, !PT ;  /* 0x000000120e0b7212 */ /* 0x000fe200078efe0b */
[----:B-1----:R-:W-:-:S03]  /*0380*/  UPRMT UR4, UR5, 0x654, UR4 ;  /* 0x0000065405047896 */ /* 0x002fc60008000004 */
[----:B------:R-:W-:-:S03]  /*0390*/  LOP3.LUT R11, R11, R8, RZ, 0xfc, !PT ;  /* 0x000000080b0b7212 */ /* 0x000fc600078efcff */
[----:B------:R-:W-:Y:S02]  /*03a0*/  LEA R10, R10, UR4, 0x4 ;  /* 0x000000040a0a7c11 */ /* 0x000fe4000f8e20ff */
[----:B------:R-:W-:-:S03]  /*03b0*/  LEA.HI R18, R18, UR4, RZ, 0x1d ;  /* 0x0000000412127c11 */ /* 0x000fc6000f8fe8ff */
[C---:B------:R-:W-:Y:S02]  /*03c0*/  IMAD R14, R11.reuse, 0x4, R10 ;  /* 0x000000040b0e7824 */ /* 0x040fe400078e020a */
[----:B------:R-:W-:Y:S01]  /*03d0*/  IMAD R11, R11, 0x4, R18 ;  /* 0x000000040b0b7824 */ /* 0x000fe200078e0212 */
[----:B------:R-:W-:Y:S01]  /*03e0*/  SHF.R.U32.HI R8, RZ, 0x2, R12 ;  /* 0x00000002ff087819 */ /* 0x000fe2000001160c */
[----:B------:R-:W-:Y:S01]  /*03f0*/  IMAD.SHL.U32 R12, R12, 0x8, RZ ;  /* 0x000000080c0c7824 */ /* 0x000fe200078e00ff */
[----:B------:R-:W-:Y:S01]  /*0400*/  LOP3.LUT R15, R15, 0xfc, RZ, 0xc0, !PT ;  /* 0x000000fc0f0f7812 */ /* 0x000fe200078ec0ff */
[----:B------:R-:W-:-:S04]  /*0410*/  FADD R9, R9, 9.9999997473787516356e-06 ;  /* 0x3727c5ac09097421 */ /* 0x000fc80000000000 */
[----:B------:R-:W0:Y:S02]  /*0420*/  MUFU.SQRT R6, R9 ;  /* 0x0000000900067308 */ /* 0x000e240000002000 */
[C---:B0-----:R-:W-:Y:S02]  /*0430*/  FSETP.GT.AND P1, PT, R6.reuse, 8.50705917302346158658e+37, PT ;  /* 0x7e8000000600780b */ /* 0x041fe40003f24000 */
[----:B------:R-:W-:-:S11]  /*0440*/  FSETP.GEU.AND P2, PT, R6, 1.175494350822287508e-38, PT ;  /* 0x008000000600780b */ /* 0x000fd60003f4e000 */
[----:B------:R-:W-:-:S04]  /*0450*/  @P1 FMUL R6, R6, 0.25 ;  /* 0x3e80000006061820 */ /* 0x000fc80000400000 */
[----:B------:R-:W-:-:S06]  /*0460*/  @!P2 FMUL R6, R6, 16777216 ;  /* 0x4b8000000606a820 */ /* 0x000fcc0000400000 */
[----:B------:R-:W0:Y:S01]  /*0470*/  MUFU.RCP R6, R6 ;  /* 0x0000000600067308 */ /* 0x000e220000001000 */
[----:B------:R-:W-:-:S05]  /*0480*/  FSEL R9, R16, 1, P1 ;  /* 0x3f80000010097808 */ /* 0x000fca0000800000 */
[----:B------:R-:W-:Y:S01]  /*0490*/  @!P2 FMUL R9, R9, 16777216 ;  /* 0x4b8000000909a820 */ /* 0x000fe20000400000 */
[----:B----4-:R-:W-:-:S03]  /*04a0*/  FADD R3, -R13, R3 ;  /* 0x000000030d037221 */ /* 0x010fc60000000100 */
[----:B0-----:R-:W-:Y:S01]  /*04b0*/  FMUL R6, R6, R9 ;  /* 0x0000000906067220 */ /* 0x001fe20000400000 */
[----:B------:R-:W-:-:S03]  /*04c0*/  FADD R9, -R13, R2 ;  /* 0x000000020d097221 */ /* 0x000fc60000000100 */
[-C--:B------:R-:W-:Y:S01]  /*04d0*/  FMUL R2, R3, R6.reuse ;  /* 0x0000000603027220 */ /* 0x080fe20000400000 */
[----:B------:R-:W-:-:S03]  /*04e0*/  FMUL R9, R9, R6 ;  /* 0x0000000609097220 */ /* 0x000fc60000400000 */
[C-C-:B--2---:R-:W-:Y:S01]  /*04f0*/  FFMA R10, R22.reuse, R2, R7.reuse ;  /* 0x00000002160a7223 */ /* 0x144fe20000000007 */
[----:B------:R-:W-:-:S05]  /*0500*/  FFMA R9, R22, R9, R7 ;  /* 0x0000000916097223 */ /* 0x000fca0000000007 */
[----:B------:R-:W-:Y:S04]  /*0510*/  STS [R14], R9 ;  /* 0x000000090e007388 */ /* 0x000fe80000000800 */
[----:B------:R-:W-:Y:S01]  /*0520*/  STS [R11+0x108], R10 ;  /* 0x0001080a0b007388 */ /* 0x000fe20000000800 */
[----:B------:R-:W-:Y:S02]  /*0530*/  LOP3.LUT R3, R8, 0x18, RZ, 0xc0, !PT ;  /* 0x0000001808037812 */ /* 0x000fe400078ec0ff */
[----:B------:R-:W-:-:S04]  /*0540*/  LOP3.LUT R8, R12, 0x3f8, RZ, 0xc0, !PT ;  /* 0x000003f80c087812 */ /* 0x000fc800078ec0ff */
[----:B------:R-:W-:Y:S01]  /*0550*/  IADD3 R3, R8, UR4, R3 ;  /* 0x0000000408037c10 */ /* 0x000fe2000fffe003 */
[----:B------:R-:W-:Y:S06]  /*0560*/  BAR.SYNC.DEFER_BLOCKING 0x0 ;  /* 0x0000000000007b1d */ /* 0x000fec0000010000 */
[----:B------:R-:W0:Y:S01]  /*0570*/  LDS.64 R2, [R3] ;  /* 0x0000000003027984 */ /* 0x000e220000000a00 */
[C---:B---3--:R-:W-:Y:S01]  /*0580*/  FADD R17, -R13.reuse, R4 ;  /* 0x000000040d117221 */ /* 0x048fe20000000100 */
[----:B------:R-:W-:Y:S01]  /*0590*/  FADD R5, -R13, R5 ;  /* 0x000000050d057221 */ /* 0x000fe20000000100 */
[----:B------:R-:W-:-:S02]  /*05a0*/  LOP3.LUT R4, R12, 0xf8, RZ, 0xc0, !PT ;  /* 0x000000f80c047812 */ /* 0x000fc400078ec0ff */
[C---:B------:R-:W-:Y:S01]  /*05b0*/  FMUL R17, R6.reuse, R17 ;  /* 0x0000001106117220 */ /* 0x040fe20000400000 */
[----:B------:R-:W-:Y:S01]  /*05c0*/  FMUL R6, R6, R5 ;  /* 0x0000000506067220 */ /* 0x000fe20000400000 */
[----:B------:R-:W-:Y:S01]  /*05d0*/  LOP3.LUT R12, R23, 0xf8, R12, 0xf8, !PT ;  /* 0x000000f8170c7812 */ /* 0x000fe200078ef80c */
[----:B------:R-:W-:Y:S02]  /*05e0*/  VIADD R5, R4, UR4 ;  /* 0x0000000404057c36 */ /* 0x000fe40008000000 */
[C-C-:B------:R-:W-:Y:S01]  /*05f0*/  FFMA R17, R22.reuse, R17, R7.reuse ;  /* 0x0000001116117223 */ /* 0x140fe20000000007 */
[----:B------:R-:W-:Y:S01]  /*0600*/  FFMA R6, R22, R6, R7 ;  /* 0x0000000616067223 */ /* 0x000fe20000000007 */
[----:B------:R-:W-:Y:S02]  /*0610*/  IMAD R5, R12, 0x4, R5 ;  /* 0x000000040c057824 */ /* 0x000fe400078e0205 */
[----:B0-----:R-:W-:Y:S01]  /*0620*/  FADD R2, R2, R17 ;  /* 0x0000001102027221 */ /* 0x001fe20000000000 */
[----:B------:R-:W-:Y:S01]  /*0630*/  BAR.SYNC.DEFER_BLOCKING 0x0 ;  /* 0x0000000000007b1d */ /* 0x000fe20000010000 */
[----:B------:R-:W-:-:S05]  /*0640*/  FADD R3, R3, R6 ;  /* 0x0000000603037221 */ /* 0x000fca0000000000 */
[----:B------:R0:W-:Y:S04]  /*0650*/  STS [R5], R2 ;  /* 0x0000000205007388 */ /* 0x0001e80000000800 */
[----:B------:R0:W-:Y:S01]  /*0660*/  STS [R5+0x14], R3 ;  /* 0x0000140305007388 */ /* 0x0001e20000000800 */
[----:B------:R-:W-:Y:S01]  /*0670*/  IADD3 R15, R8, UR4, R15 ;  /* 0x00000004080f7c10 */ /* 0x000fe2000fffe00f */
[----:B------:R-:W-:Y:S06]  /*0680*/  BAR.SYNC.DEFER_BLOCKING 0x0 ;  /* 0x0000000000007b1d */ /* 0x000fec0000010000 */
[----:B0-----:R-:W-:Y:S05]  /*0690*/  @!P0 EXIT ;  /* 0x000000000000894d */ /* 0x001fea0003800000 */
[----:B------:R-:W-:Y:S01]  /*06a0*/  LDS R4, [R15] ;  /* 0x000000000f047984 */ /* 0x000fe20000000800 */
[----:B------:R-:W0:Y:S03]  /*06b0*/  LDC.64 R2, c[0x0][0x240] ;  /* 0x00009000ff027b82 */ /* 0x000e260000000a00 */
[----:B------:R-:W1:Y:S01]  /*06c0*/  LDS R5, [R15+0x4] ;  /* 0x000004000f057984 */ /* 0x000e620000000800 */
[----:B0-----:R-:W-:-:S05]  /*06d0*/  IMAD.WIDE R2, R0, 0x4, R2 ;  /* 0x0000000400027825 */ /* 0x001fca00078e0202 */
[----:B-1----:R-:W-:Y:S01]  /*06e0*/  STG.E.64 desc[UR6][R2.64], R4 ;  /* 0x0000000402007986 */ /* 0x002fe2000c101b06 */
[----:B------:R-:W-:Y:S05]  /*06f0*/  EXIT ;  /* 0x000000000000794d */ /* 0x000fea0003800000 */
.L_x_0:
[----:B------:R-:W-:-:S00]  /*0700*/  BRA `(.L_x_0) ;  /* 0xfffffffc00fc7947 */ /* 0x000fc0000383ffff */
[----:B------:R-:W-:-:S00]  /*0710*/  NOP ;  /* 0x0000000000007918 */ /* 0x000fc00000000000 */
        /* <DEDUP_REMOVED lines=14> */
.L_x_1:


//--------------------- .nv.global.init           --------------------------
	.section	.nv.global.init,"aw",@progbits
.nv.global.init:
	.type		_$_str,@object
	.size		_$_str,(_$_str_$_2 - _$_str)
_$_str:
        /*0000*/ 	.byte	0x5f, 0x5f, 0x43, 0x55, 0x44, 0x41, 0x5f, 0x46, 0x54, 0x5a, 0x00
	.type		_$_str_$_2,@object
	.size		_$_str_$_2,(.L_1 - _$_str_$_2)
_$_str_$_2:
        /*000b*/ 	.byte	0x5f, 0x5f, 0x43, 0x55, 0x44, 0x41, 0x5f, 0x50, 0x52, 0x45, 0x43, 0x5f, 0x53, 0x51, 0x52, 0x54
        /*001b*/ 	.byte	0x00
.L_1:


//--------------------- .nv.shared.triton_poi_fused_add_6 --------------------------
	.section	.nv.shared.triton_poi_fused_add_6,"aw",@nobits
	.sectionflags	@""
	.align	16
	.zero		1024


//--------------------- .nv.constant0.triton_poi_fused_add_6 --------------------------
	.section	.nv.constant0.triton_poi_fused_add_6,"a",@progbits
	.sectionflags	@""
	.align	4
.nv.constant0.triton_poi_fused_add_6:
	.zero		592
